//
// Generated by NVIDIA NVVM Compiler
//
// Compiler Build ID: CL-36424714
// Cuda compilation tools, release 13.0, V13.0.88
// Based on NVVM 20.0.0
//

.version 9.0
.target sm_100
.address_size 64

	// .globl	_Z18interpolate_kerneliiiPfS_PiS_

.visible .entry _Z18interpolate_kerneliiiPfS_PiS_(
	.param .u32 _Z18interpolate_kerneliiiPfS_PiS__param_0,
	.param .u32 _Z18interpolate_kerneliiiPfS_PiS__param_1,
	.param .u32 _Z18interpolate_kerneliiiPfS_PiS__param_2,
	.param .u64 .ptr .align 1 _Z18interpolate_kerneliiiPfS_PiS__param_3,
	.param .u64 .ptr .align 1 _Z18interpolate_kerneliiiPfS_PiS__param_4,
	.param .u64 .ptr .align 1 _Z18interpolate_kerneliiiPfS_PiS__param_5,
	.param .u64 .ptr .align 1 _Z18interpolate_kerneliiiPfS_PiS__param_6
)
{
	.reg .pred 	%p<17>;
	.reg .b32 	%r<81>;
	.reg .b32 	%f<71>;
	.reg .b64 	%rd<59>;

	ld.param.u32 	%r27, [_Z18interpolate_kerneliiiPfS_PiS__param_0];
	ld.param.u32 	%r28, [_Z18interpolate_kerneliiiPfS_PiS__param_1];
	ld.param.u32 	%r29, [_Z18interpolate_kerneliiiPfS_PiS__param_2];
	ld.param.u64 	%rd8, [_Z18interpolate_kerneliiiPfS_PiS__param_3];
	ld.param.u64 	%rd9, [_Z18interpolate_kerneliiiPfS_PiS__param_4];
	ld.param.u64 	%rd10, [_Z18interpolate_kerneliiiPfS_PiS__param_5];
	ld.param.u64 	%rd7, [_Z18interpolate_kerneliiiPfS_PiS__param_6];
	cvta.to.global.u64 	%rd1, %rd8;
	cvta.to.global.u64 	%rd2, %rd9;
	cvta.to.global.u64 	%rd3, %rd10;
	cvta.to.global.u64 	%rd4, %rd7;
	mov.u32 	%r72, %ctaid.x;
	setp.ge.s32 	%p1, %r72, %r27;
	@%p1 bra 	$L__BB0_22;
	mov.u32 	%r2, %tid.x;
	setp.gt.s32 	%p2, %r29, 0;
	mov.u32 	%r3, %ntid.x;
	mov.u32 	%r4, %nctaid.x;
	@%p2 bra 	$L__BB0_2;
	bra.uni 	$L__BB0_18;
$L__BB0_2:
	and.b32  	%r5, %r29, 7;
	and.b32  	%r6, %r29, 2147483640;
	add.s64 	%rd5, %rd3, 16;
	add.s64 	%rd6, %rd2, 16;
$L__BB0_3:
	setp.lt.s32 	%p6, %r2, %r28;
	@%p6 bra 	$L__BB0_5;
$L__BB0_4:
	add.s32 	%r72, %r72, %r4;
	setp.lt.s32 	%p16, %r72, %r27;
	@%p16 bra 	$L__BB0_3;
	bra.uni 	$L__BB0_22;
$L__BB0_5:
	mul.lo.s32 	%r9, %r72, %r29;
	mov.u32 	%r73, %r2;
$L__BB0_6:
	setp.lt.u32 	%p7, %r29, 8;
	mov.f32 	%f70, 0f00000000;
	mov.b32 	%r77, 0;
	@%p7 bra 	$L__BB0_9;
	and.b32  	%r32, %r29, 2147483640;
	neg.s32 	%r75, %r32;
	mov.f32 	%f70, 0f00000000;
	mov.u32 	%r74, %r9;
$L__BB0_8:
	.pragma "nounroll";
	mul.wide.s32 	%rd13, %r74, 4;
	add.s64 	%rd14, %rd5, %rd13;
	add.s64 	%rd15, %rd6, %rd13;
	ld.global.u32 	%r33, [%rd14+-16];
	ld.global.f32 	%f18, [%rd15+-16];
	mad.lo.s32 	%r34, %r33, %r28, %r73;
	mul.wide.s32 	%rd16, %r34, 4;
	add.s64 	%rd17, %rd1, %rd16;
	ld.global.f32 	%f19, [%rd17];
	fma.rn.f32 	%f20, %f18, %f19, %f70;
	ld.global.u32 	%r35, [%rd14+-12];
	ld.global.f32 	%f21, [%rd15+-12];
	mad.lo.s32 	%r36, %r35, %r28, %r73;
	mul.wide.s32 	%rd18, %r36, 4;
	add.s64 	%rd19, %rd1, %rd18;
	ld.global.f32 	%f22, [%rd19];
	fma.rn.f32 	%f23, %f21, %f22, %f20;
	ld.global.u32 	%r37, [%rd14+-8];
	ld.global.f32 	%f24, [%rd15+-8];
	mad.lo.s32 	%r38, %r37, %r28, %r73;
	mul.wide.s32 	%rd20, %r38, 4;
	add.s64 	%rd21, %rd1, %rd20;
	ld.global.f32 	%f25, [%rd21];
	fma.rn.f32 	%f26, %f24, %f25, %f23;
	ld.global.u32 	%r39, [%rd14+-4];
	ld.global.f32 	%f27, [%rd15+-4];
	mad.lo.s32 	%r40, %r39, %r28, %r73;
	mul.wide.s32 	%rd22, %r40, 4;
	add.s64 	%rd23, %rd1, %rd22;
	ld.global.f32 	%f28, [%rd23];
	fma.rn.f32 	%f29, %f27, %f28, %f26;
	ld.global.u32 	%r41, [%rd14];
	ld.global.f32 	%f30, [%rd15];
	mad.lo.s32 	%r42, %r41, %r28, %r73;
	mul.wide.s32 	%rd24, %r42, 4;
	add.s64 	%rd25, %rd1, %rd24;
	ld.global.f32 	%f31, [%rd25];
	fma.rn.f32 	%f32, %f30, %f31, %f29;
	ld.global.u32 	%r43, [%rd14+4];
	ld.global.f32 	%f33, [%rd15+4];
	mad.lo.s32 	%r44, %r43, %r28, %r73;
	mul.wide.s32 	%rd26, %r44, 4;
	add.s64 	%rd27, %rd1, %rd26;
	ld.global.f32 	%f34, [%rd27];
	fma.rn.f32 	%f35, %f33, %f34, %f32;
	ld.global.u32 	%r45, [%rd14+8];
	ld.global.f32 	%f36, [%rd15+8];
	mad.lo.s32 	%r46, %r45, %r28, %r73;
	mul.wide.s32 	%rd28, %r46, 4;
	add.s64 	%rd29, %rd1, %rd28;
	ld.global.f32 	%f37, [%rd29];
	fma.rn.f32 	%f38, %f36, %f37, %f35;
	ld.global.u32 	%r47, [%rd14+12];
	ld.global.f32 	%f39, [%rd15+12];
	mad.lo.s32 	%r48, %r47, %r28, %r73;
	mul.wide.s32 	%rd30, %r48, 4;
	add.s64 	%rd31, %rd1, %rd30;
	ld.global.f32 	%f40, [%rd31];
	fma.rn.f32 	%f70, %f39, %f40, %f38;
	add.s32 	%r75, %r75, 8;
	add.s32 	%r74, %r74, 8;
	setp.ne.s32 	%p8, %r75, 0;
	mov.u32 	%r77, %r6;
	@%p8 bra 	$L__BB0_8;
$L__BB0_9:
	setp.eq.s32 	%p9, %r5, 0;
	@%p9 bra 	$L__BB0_17;
	add.s32 	%r49, %r5, -1;
	setp.lt.u32 	%p10, %r49, 3;
	@%p10 bra 	$L__BB0_12;
	add.s32 	%r50, %r77, %r9;
	mul.wide.s32 	%rd32, %r50, 4;
	add.s64 	%rd33, %rd3, %rd32;
	ld.global.u32 	%r51, [%rd33];
	add.s64 	%rd34, %rd2, %rd32;
	ld.global.f32 	%f42, [%rd34];
	mad.lo.s32 	%r52, %r51, %r28, %r73;
	mul.wide.s32 	%rd35, %r52, 4;
	add.s64 	%rd36, %rd1, %rd35;
	ld.global.f32 	%f43, [%rd36];
	fma.rn.f32 	%f44, %f42, %f43, %f70;
	ld.global.u32 	%r53, [%rd33+4];
	ld.global.f32 	%f45, [%rd34+4];
	mad.lo.s32 	%r54, %r53, %r28, %r73;
	mul.wide.s32 	%rd37, %r54, 4;
	add.s64 	%rd38, %rd1, %rd37;
	ld.global.f32 	%f46, [%rd38];
	fma.rn.f32 	%f47, %f45, %f46, %f44;
	ld.global.u32 	%r55, [%rd33+8];
	ld.global.f32 	%f48, [%rd34+8];
	mad.lo.s32 	%r56, %r55, %r28, %r73;
	mul.wide.s32 	%rd39, %r56, 4;
	add.s64 	%rd40, %rd1, %rd39;
	ld.global.f32 	%f49, [%rd40];
	fma.rn.f32 	%f50, %f48, %f49, %f47;
	ld.global.u32 	%r57, [%rd33+12];
	ld.global.f32 	%f51, [%rd34+12];
	mad.lo.s32 	%r58, %r57, %r28, %r73;
	mul.wide.s32 	%rd41, %r58, 4;
	add.s64 	%rd42, %rd1, %rd41;
	ld.global.f32 	%f52, [%rd42];
	fma.rn.f32 	%f70, %f51, %f52, %f50;
	add.s32 	%r77, %r77, 4;
$L__BB0_12:
	and.b32  	%r59, %r29, 3;
	setp.eq.s32 	%p11, %r59, 0;
	@%p11 bra 	$L__BB0_17;
	setp.eq.s32 	%p12, %r59, 1;
	@%p12 bra 	$L__BB0_15;
	add.s32 	%r60, %r77, %r9;
	mul.wide.s32 	%rd43, %r60, 4;
	add.s64 	%rd44, %rd3, %rd43;
	ld.global.u32 	%r61, [%rd44];
	add.s64 	%rd45, %rd2, %rd43;
	ld.global.f32 	%f54, [%rd45];
	mad.lo.s32 	%r62, %r61, %r28, %r73;
	mul.wide.s32 	%rd46, %r62, 4;
	add.s64 	%rd47, %rd1, %rd46;
	ld.global.f32 	%f55, [%rd47];
	fma.rn.f32 	%f56, %f54, %f55, %f70;
	ld.global.u32 	%r63, [%rd44+4];
	ld.global.f32 	%f57, [%rd45+4];
	mad.lo.s32 	%r64, %r63, %r28, %r73;
	mul.wide.s32 	%rd48, %r64, 4;
	add.s64 	%rd49, %rd1, %rd48;
	ld.global.f32 	%f58, [%rd49];
	fma.rn.f32 	%f70, %f57, %f58, %f56;
	add.s32 	%r77, %r77, 2;
$L__BB0_15:
	and.b32  	%r65, %r29, 1;
	setp.eq.b32 	%p13, %r65, 1;
	not.pred 	%p14, %p13;
	@%p14 bra 	$L__BB0_17;
	add.s32 	%r66, %r77, %r9;
	mul.wide.s32 	%rd50, %r66, 4;
	add.s64 	%rd51, %rd3, %rd50;
	ld.global.u32 	%r67, [%rd51];
	add.s64 	%rd52, %rd2, %rd50;
	ld.global.f32 	%f59, [%rd52];
	mad.lo.s32 	%r68, %r67, %r28, %r73;
	mul.wide.s32 	%rd53, %r68, 4;
	add.s64 	%rd54, %rd1, %rd53;
	ld.global.f32 	%f60, [%rd54];
	fma.rn.f32 	%f70, %f59, %f60, %f70;
$L__BB0_17:
	ld.param.u64 	%rd58, [_Z18interpolate_kerneliiiPfS_PiS__param_6];
	mad.lo.s32 	%r69, %r72, %r28, %r73;
	cvta.to.global.u64 	%rd55, %rd58;
	mul.wide.s32 	%rd56, %r69, 4;
	add.s64 	%rd57, %rd55, %rd56;
	ld.global.f32 	%f61, [%rd57];
	add.f32 	%f62, %f70, %f61;
	st.global.f32 	[%rd57], %f62;
	mov.u32 	%r70, %ntid.x;
	add.s32 	%r73, %r73, %r70;
	setp.lt.s32 	%p15, %r73, %r28;
	@%p15 bra 	$L__BB0_6;
	bra.uni 	$L__BB0_4;
$L__BB0_18:
	setp.ge.s32 	%p3, %r2, %r28;
	@%p3 bra 	$L__BB0_21;
	mul.lo.s32 	%r23, %r72, %r28;
	mov.u32 	%r80, %r2;
$L__BB0_20:
	add.s32 	%r30, %r80, %r23;
	mul.wide.s32 	%rd11, %r30, 4;
	add.s64 	%rd12, %rd4, %rd11;
	ld.global.f32 	%f13, [%rd12];
	add.f32 	%f14, %f13, 0f00000000;
	st.global.f32 	[%rd12], %f14;
	add.s32 	%r80, %r80, %r3;
	setp.lt.s32 	%p4, %r80, %r28;
	@%p4 bra 	$L__BB0_20;
$L__BB0_21:
	add.s32 	%r72, %r72, %r4;
	setp.lt.s32 	%p5, %r72, %r27;
	@%p5 bra 	$L__BB0_18;
$L__BB0_22:
	ret;

}


// ===== COMPILED SASS (sm_100) =====

	.target	sm_100

	.elftype	@"ET_EXEC"


//--------------------- .note.nv.tkinfo           --------------------------
	.section	.note.nv.tkinfo,"",@"SHT_NOTE"
	.sectionflags	@"SHF_NOTE_NV_TKINFO"
	.tkinfo
        /*0018*/ 	.word	0x00000002
        /*0030*/ 	.string	""
        /*0030*/ 	.string	"ptxas"
        /*0030*/ 	.string	"Cuda compilation tools, release 13.0, V13.0.88"
        /*0030*/ 	.string	"Build cuda_13.0.r13.0/compiler.36424714_0"
        /*0030*/ 	.string	"-arch sm_100 -m 64 "



//--------------------- .note.nv.cuinfo           --------------------------
	.section	.note.nv.cuinfo,"",@"SHT_NOTE"
	.sectionflags	@"SHF_NOTE_NV_CUINFO"
        /*0018*/ 	.short	0x0002
        /*001a*/ 	.short	0x0064
        /*001c*/ 	.short	0x0082
	.zero		2


//--------------------- .nv.info                  --------------------------
	.section	.nv.info,"",@"SHT_CUDA_INFO"
	.align	4


	//----- nvinfo : EIATTR_REGCOUNT
	.align		4
        /*0000*/ 	.byte	0x04, 0x2f
        /*0002*/ 	.short	(.L_1 - .L_0)
	.align		4
.L_0:
        /*0004*/ 	.word	index@(_Z18interpolate_kerneliiiPfS_PiS_)
        /*0008*/ 	.word	0x00000020


	//----- nvinfo : EIATTR_FRAME_SIZE
	.align		4
.L_1:
        /*000c*/ 	.byte	0x04, 0x11
        /*000e*/ 	.short	(.L_3 - .L_2)
	.align		4
.L_2:
        /*0010*/ 	.word	index@(_Z18interpolate_kerneliiiPfS_PiS_)
        /*0014*/ 	.word	0x00000000


	//----- nvinfo : EIATTR_MIN_STACK_SIZE
	.align		4
.L_3:
        /*0018*/ 	.byte	0x04, 0x12
        /*001a*/ 	.short	(.L_5 - .L_4)
	.align		4
.L_4:
        /*001c*/ 	.word	index@(_Z18interpolate_kerneliiiPfS_PiS_)
        /*0020*/ 	.word	0x00000000
.L_5:


//--------------------- .nv.compat                --------------------------
	.section	.nv.compat,"",@"SHT_CUDA_COMPAT_INFO"
	.align	4
        /*0000*/ 	.byte	0x02, 0x09, 0x00, 0x00, 0x02, 0x02, 0x01, 0x00, 0x02, 0x05, 0x05, 0x00, 0x03, 0x07, 0x01, 0x01
        /*0010*/ 	.byte	0x02, 0x03, 0x00, 0x00, 0x02, 0x06, 0x01, 0x00, 0x04, 0x0b, 0x08, 0x00, 0x09, 0x00, 0x00, 0x00
        /*0020*/ 	.byte	0x00, 0x00, 0x00, 0x00


//--------------------- .nv.info._Z18interpolate_kerneliiiPfS_PiS_ --------------------------
	.section	.nv.info._Z18interpolate_kerneliiiPfS_PiS_,"",@"SHT_CUDA_INFO"
	.sectionflags	@""
	.align	4


	//----- nvinfo : EIATTR_CUDA_API_VERSION
	.align		4
        /*0000*/ 	.byte	0x04, 0x37
        /*0002*/ 	.short	(.L_7 - .L_6)
.L_6:
        /*0004*/ 	.word	0x00000082


	//----- nvinfo : EIATTR_KPARAM_INFO
	.align		4
.L_7:
        /*0008*/ 	.byte	0x04, 0x17
        /*000a*/ 	.short	(.L_9 - .L_8)
.L_8:
        /*000c*/ 	.word	0x00000000
        /*0010*/ 	.short	0x0006
        /*0012*/ 	.short	0x0028
        /*0014*/ 	.byte	0x00, 0xf5, 0x21, 0x00


	//----- nvinfo : EIATTR_KPARAM_INFO
	.align		4
.L_9:
        /*0018*/ 	.byte	0x04, 0x17
        /*001a*/ 	.short	(.L_11 - .L_10)
.L_10:
        /*001c*/ 	.word	0x00000000
        /*0020*/ 	.short	0x0005
        /*0022*/ 	.short	0x0020
        /*0024*/ 	.byte	0x00, 0xf5, 0x21, 0x00


	//----- nvinfo : EIATTR_KPARAM_INFO
	.align		4
.L_11:
        /*0028*/ 	.byte	0x04, 0x17
        /*002a*/ 	.short	(.L_13 - .L_12)
.L_12:
        /*002c*/ 	.word	0x00000000
        /*0030*/ 	.short	0x0004
        /*0032*/ 	.short	0x0018
        /*0034*/ 	.byte	0x00, 0xf5, 0x21, 0x00


	//----- nvinfo : EIATTR_KPARAM_INFO
	.align		4
.L_13:
        /*0038*/ 	.byte	0x04, 0x17
        /*003a*/ 	.short	(.L_15 - .L_14)
.L_14:
        /*003c*/ 	.word	0x00000000
        /*0040*/ 	.short	0x0003
        /*0042*/ 	.short	0x0010
        /*0044*/ 	.byte	0x00, 0xf5, 0x21, 0x00


	//----- nvinfo : EIATTR_KPARAM_INFO
	.align		4
.L_15:
        /*0048*/ 	.byte	0x04, 0x17
        /*004a*/ 	.short	(.L_17 - .L_16)
.L_16:
        /*004c*/ 	.word	0x00000000
        /*0050*/ 	.short	0x0002
        /*0052*/ 	.short	0x0008
        /*0054*/ 	.byte	0x00, 0xf0, 0x11, 0x00


	//----- nvinfo : EIATTR_KPARAM_INFO
	.align		4
.L_17:
        /*0058*/ 	.byte	0x04, 0x17
        /*005a*/ 	.short	(.L_19 - .L_18)
.L_18:
        /*005c*/ 	.word	0x00000000
        /*0060*/ 	.short	0x0001
        /*0062*/ 	.short	0x0004
        /*0064*/ 	.byte	0x00, 0xf0, 0x11, 0x00


	//----- nvinfo : EIATTR_KPARAM_INFO
	.align		4
.L_19:
        /*0068*/ 	.byte	0x04, 0x17
        /*006a*/ 	.short	(.L_21 - .L_20)
.L_20:
        /*006c*/ 	.word	0x00000000
        /*0070*/ 	.short	0x0000
        /*0072*/ 	.short	0x0000
        /*0074*/ 	.byte	0x00, 0xf0, 0x11, 0x00


	//----- nvinfo : EIATTR_SPARSE_MMA_MASK
	.align		4
.L_21:
        /*0078*/ 	.byte	0x03, 0x50
        /*007a*/ 	.short	0x0000


	//----- nvinfo : EIATTR_MAXREG_COUNT
	.align		4
        /*007c*/ 	.byte	0x03, 0x1b
        /*007e*/ 	.short	0x00ff


	//----- nvinfo : EIATTR_MERCURY_ISA_VERSION
	.align		4
        /*0080*/ 	.byte	0x03, 0x5f
        /*0082*/ 	.short	0x0101


	//----- nvinfo : EIATTR_VRC_CTA_INIT_COUNT
	.align		4
        /*0084*/ 	.byte	0x02, 0x4a
	.zero		1
	.zero		1


	//----- nvinfo : EIATTR_EXIT_INSTR_OFFSETS
	.align		4
        /*0088*/ 	.byte	0x04, 0x1c
        /*008a*/ 	.short	(.L_23 - .L_22)


	//   ....[0]....
.L_22:
        /*008c*/ 	.word	0x00000040


	//   ....[1]....
        /*0090*/ 	.word	0x000001f0


	//   ....[2]....
        /*0094*/ 	.word	0x00000ce0


	//----- nvinfo : EIATTR_CRS_STACK_SIZE
	.align		4
.L_23:
        /*0098*/ 	.byte	0x04, 0x1e
        /*009a*/ 	.short	(.L_25 - .L_24)
.L_24:
        /*009c*/ 	.word	0x00000000


	//----- nvinfo : EIATTR_CBANK_PARAM_SIZE
	.align		4
.L_25:
        /*00a0*/ 	.byte	0x03, 0x19
        /*00a2*/ 	.short	0x0030


	//----- nvinfo : EIATTR_PARAM_CBANK
	.align		4
        /*00a4*/ 	.byte	0x04, 0x0a
        /*00a6*/ 	.short	(.L_27 - .L_26)
	.align		4
.L_26:
        /*00a8*/ 	.word	index@(.nv.constant0._Z18interpolate_kerneliiiPfS_PiS_)
        /*00ac*/ 	.short	0x0380
        /*00ae*/ 	.short	0x0030


	//----- nvinfo : EIATTR_SW_WAR
	.align		4
.L_27:
        /*00b0*/ 	.byte	0x04, 0x36
        /*00b2*/ 	.short	(.L_29 - .L_28)
.L_28:
        /*00b4*/ 	.word	0x00000008
.L_29:


//--------------------- .nv.callgraph             --------------------------
	.section	.nv.callgraph,"",@"SHT_CUDA_CALLGRAPH"
	.align	4
	.sectionentsize	8
	.align		4
        /*0000*/ 	.word	0x00000000
	.align		4
        /*0004*/ 	.word	0xffffffff
	.align		4
        /*0008*/ 	.word	0x00000000
	.align		4
        /*000c*/ 	.word	0xfffffffe
	.align		4
        /*0010*/ 	.word	0x00000000
	.align		4
        /*0014*/ 	.word	0xfffffffd
	.align		4
        /*0018*/ 	.word	0x00000000
	.align		4
        /*001c*/ 	.word	0xfffffffc


//--------------------- .text._Z18interpolate_kerneliiiPfS_PiS_ --------------------------
	.section	.text._Z18interpolate_kerneliiiPfS_PiS_,"ax",@progbits
	.align	128
        .global         _Z18interpolate_kerneliiiPfS_PiS_
        .type           _Z18interpolate_kerneliiiPfS_PiS_,@function
        .size           _Z18interpolate_kerneliiiPfS_PiS_,(.L_x_14 - _Z18interpolate_kerneliiiPfS_PiS_)
        .other          _Z18interpolate_kerneliiiPfS_PiS_,@"STO_CUDA_ENTRY STV_DEFAULT"
_Z18interpolate_kerneliiiPfS_PiS_:
.text._Z18interpolate_kerneliiiPfS_PiS_:
[----:B------:R-:W-:Y:S08]  /*0000*/  LDC R1, c[0x0][0x37c] ;  /* 0x0000df00ff017b82 */ /* 0x000ff00000000800 */
[----:B------:R-:W0:Y:S08]  /*0010*/  S2UR UR4, SR_CTAID.X ;  /* 0x00000000000479c3 */ /* 0x000e300000002500 */
[----:B------:R-:W0:Y:S02]  /*0020*/  LDC R0, c[0x0][0x380] ;  /* 0x0000e000ff007b82 */ /* 0x000e240000000800 */
[----:B0-----:R-:W-:-:S13]  /*0030*/  ISETP.LE.AND P0, PT, R0, UR4, PT ;  /* 0x0000000400007c0c */ /* 0x001fda000bf03270 */
[----:B------:R-:W-:Y:S05]  /*0040*/  @P0 EXIT ;  /* 0x000000000000094d */ /* 0x000fea0003800000 */
[----:B------:R-:W0:Y:S01]  /*0050*/  LDCU UR5, c[0x0][0x388] ;  /* 0x00007100ff0577ac */ /* 0x000e220008000800 */
[----:B------:R-:W1:Y:S01]  /*0060*/  S2R R0, SR_TID.X ;  /* 0x0000000000007919 */ /* 0x000e620000002100 */
[----:B------:R-:W2:Y:S01]  /*0070*/  LDCU UR6, c[0x0][0x360] ;  /* 0x00006c00ff0677ac */ /* 0x000ea20008000800 */
[----:B------:R-:W3:Y:S01]  /*0080*/  LDCU.64 UR12, c[0x0][0x358] ;  /* 0x00006b00ff0c77ac */ /* 0x000ee20008000a00 */
[----:B------:R-:W4:Y:S01]  /*0090*/  LDCU UR11, c[0x0][0x370] ;  /* 0x00006e00ff0b77ac */ /* 0x000f220008000800 */
[----:B0-----:R-:W-:-:S09]  /*00a0*/  UISETP.GT.AND UP0, UPT, UR5, URZ, UPT ;  /* 0x000000ff0500728c */ /* 0x001fd2000bf04270 */
[----:B--234-:R-:W-:Y:S05]  /*00b0*/  BRA.U UP0, `(.L_x_0) ;  /* 0x0000000100507547 */ /* 0x01cfea000b800000 */
.L_x_4:
[----:B-1----:R-:W1:Y:S01]  /*00c0*/  LDC R9, c[0x0][0x384] ;  /* 0x0000e100ff097b82 */ /* 0x002e620000000800 */
[----:B------:R-:W-:Y:S01]  /*00d0*/  BSSY.RECONVERGENT B0, `(.L_x_1) ;  /* 0x000000d000007945 */ /* 0x000fe20003800200 */
[----:B-1----:R-:W-:-:S13]  /*00e0*/  ISETP.GE.AND P0, PT, R0, R9, PT ;  /* 0x000000090000720c */ /* 0x002fda0003f06270 */
[----:B------:R-:W-:Y:S05]  /*00f0*/  @P0 BRA `(.L_x_2) ;  /* 0x0000000000280947 */ /* 0x000fea0003800000 */
[----:B------:R-:W0:Y:S01]  /*0100*/  LDC.64 R4, c[0x0][0x3a8] ;  /* 0x0000ea00ff047b82 */ /* 0x000e220000000a00 */
[----:B------:R-:W-:-:S07]  /*0110*/  MOV R6, R0 ;  /* 0x0000000000067202 */ /* 0x000fce0000000f00 */
.L_x_3:
[----:B-1----:R-:W-:-:S04]  /*0120*/  IMAD R3, R9, UR4, R6 ;  /* 0x0000000409037c24 */ /* 0x002fc8000f8e0206 */
[----:B0-----:R-:W-:-:S05]  /*0130*/  IMAD.WIDE R2, R3, 0x4, R4 ;  /* 0x0000000403027825 */ /* 0x001fca00078e0204 */
[----:B------:R-:W2:Y:S01]  /*0140*/  LDG.E R7, desc[UR12][R2.64] ;  /* 0x0000000c02077981 */ /* 0x000ea2000c1e1900 */
[----:B------:R-:W-:-:S04]  /*0150*/  IADD3 R6, PT, PT, R6, UR6, RZ ;  /* 0x0000000606067c10 */ /* 0x000fc8000fffe0ff */
[----:B------:R-:W-:Y:S01]  /*0160*/  ISETP.GE.AND P0, PT, R6, R9, PT ;  /* 0x000000090600720c */ /* 0x000fe20003f06270 */
[----:B--2---:R-:W-:-:S05]  /*0170*/  FADD R7, RZ, R7 ;  /* 0x00000007ff077221 */ /* 0x004fca0000000000 */
[----:B------:R1:W-:Y:S07]  /*0180*/  STG.E desc[UR12][R2.64], R7 ;  /* 0x0000000702007986 */ /* 0x0003ee000c10190c */
[----:B------:R-:W-:Y:S05]  /*0190*/  @!P0 BRA `(.L_x_3) ;  /* 0xfffffffc00e08947 */ /* 0x000fea000383ffff */
.L_x_2:
[----:B------:R-:W-:Y:S05]  /*01a0*/  BSYNC.RECONVERGENT B0 ;  /* 0x0000000000007941 */ /* 0x000fea0003800200 */
.L_x_1:
[----:B------:R-:W0:Y:S01]  /*01b0*/  LDCU UR5, c[0x0][0x380] ;  /* 0x00007000ff0577ac */ /* 0x000e220008000800 */
[----:B------:R-:W-:-:S04]  /*01c0*/  UIADD3 UR4, UPT, UPT, UR11, UR4, URZ ;  /* 0x000000040b047290 */ /* 0x000fc8000fffe0ff */
[----:B0-----:R-:W-:-:S09]  /*01d0*/  UISETP.GE.AND UP0, UPT, UR4, UR5, UPT ;  /* 0x000000050400728c */ /* 0x001fd2000bf06270 */
[----:B------:R-:W-:Y:S05]  /*01e0*/  BRA.U !UP0, `(.L_x_4) ;  /* 0xfffffffd08b47547 */ /* 0x000fea000b83ffff */
[----:B------:R-:W-:Y:S05]  /*01f0*/  EXIT ;  /* 0x000000000000794d */ /* 0x000fea0003800000 */
.L_x_0:
[----:B------:R-:W0:Y:S01]  /*0200*/  LDCU.64 UR8, c[0x0][0x3a0] ;  /* 0x00007400ff0877ac */ /* 0x000e220008000a00 */
[----:B------:R-:W2:Y:S01]  /*0210*/  LDCU.64 UR6, c[0x0][0x398] ;  /* 0x00007300ff0677ac */ /* 0x000ea20008000a00 */
[----:B------:R-:W-:Y:S02]  /*0220*/  ULOP3.LUT UR5, UR5, 0x7, URZ, 0xc0, !UPT ;  /* 0x0000000705057892 */ /* 0x000fe4000f8ec0ff */
[----:B0-----:R-:W-:Y:S02]  /*0230*/  UIADD3 UR8, UP0, UPT, UR8, 0x10, URZ ;  /* 0x0000001008087890 */ /* 0x001fe4000ff1e0ff */
[----:B--2---:R-:W-:Y:S02]  /*0240*/  UIADD3 UR6, UP1, UPT, UR6, 0x10, URZ ;  /* 0x0000001006067890 */ /* 0x004fe4000ff3e0ff */
[----:B------:R-:W-:Y:S02]  /*0250*/  UIADD3.X UR9, UPT, UPT, URZ, UR9, URZ, UP0, !UPT ;  /* 0x00000009ff097290 */ /* 0x000fe400087fe4ff */
[----:B------:R-:W-:-:S12]  /*0260*/  UIADD3.X UR7, UPT, UPT, URZ, UR7, URZ, UP1, !UPT ;  /* 0x00000007ff077290 */ /* 0x000fd80008ffe4ff */
.L_x_12:
[----:B------:R-:W1:Y:S01]  /*0270*/  LDCU UR10, c[0x0][0x384] ;  /* 0x00007080ff0a77ac */ /* 0x000e620008000800 */
[----:B------:R-:W-:Y:S01]  /*0280*/  BSSY.RECONVERGENT B0, `(.L_x_5) ;  /* 0x00000a1000007945 */ /* 0x000fe20003800200 */
[----:B0-----:R-:W0:Y:S01]  /*0290*/  LDCU UR14, c[0x0][0x384] ;  /* 0x00007080ff0e77ac */ /* 0x001e220008000800 */
[----:B-1----:R-:W-:-:S13]  /*02a0*/  ISETP.GE.AND P0, PT, R0, UR10, PT ;  /* 0x0000000a00007c0c */ /* 0x002fda000bf06270 */
[----:B0-----:R-:W-:Y:S05]  /*02b0*/  @P0 BRA `(.L_x_6) ;  /* 0x0000000800740947 */ /* 0x001fea0003800000 */
[----:B------:R-:W0:Y:S01]  /*02c0*/  LDC R15, c[0x0][0x388] ;  /* 0x0000e200ff0f7b82 */ /* 0x000e220000000800 */
[----:B------:R-:W-:Y:S01]  /*02d0*/  MOV R14, R0 ;  /* 0x00000000000e7202 */ /* 0x000fe20000000f00 */
[----:B0-----:R-:W-:-:S07]  /*02e0*/  IMAD R15, R15, UR4, RZ ;  /* 0x000000040f0f7c24 */ /* 0x001fce000f8e02ff */
.L_x_11:
[----:B0-----:R-:W0:Y:S01]  /*02f0*/  LDC R16, c[0x0][0x388] ;  /* 0x0000e200ff107b82 */ /* 0x001e220000000800 */
[----:B------:R-:W-:Y:S01]  /*0300*/  HFMA2 R20, -RZ, RZ, 0, 0 ;  /* 0x00000000ff147431 */ /* 0x000fe200000001ff */
[----:B------:R-:W-:Y:S02]  /*0310*/  MOV R18, RZ ;  /* 0x000000ff00127202 */ /* 0x000fe40000000f00 */
[----:B0-----:R-:W-:-:S13]  /*0320*/  ISETP.GE.U32.AND P0, PT, R16, 0x8, PT ;  /* 0x000000081000780c */ /* 0x001fda0003f06070 */
[----:B------:R-:W-:Y:S05]  /*0330*/  @!P0 BRA `(.L_x_7) ;  /* 0x0000000000fc8947 */ /* 0x000fea0003800000 */
[----:B------:R-:W-:Y:S02]  /*0340*/  LOP3.LUT R18, R16, 0x7ffffff8, RZ, 0xc0, !PT ;  /* 0x7ffffff810127812 */ /* 0x000fe400078ec0ff */
[----:B------:R-:W-:Y:S02]  /*0350*/  MOV R20, RZ ;  /* 0x000000ff00147202 */ /* 0x000fe40000000f00 */
[----:B------:R-:W-:Y:S02]  /*0360*/  MOV R19, R15 ;  /* 0x0000000f00137202 */ /* 0x000fe40000000f00 */
[----:B------:R-:W-:-:S07]  /*0370*/  IADD3 R17, PT, PT, -R18, RZ, RZ ;  /* 0x000000ff12117210 */ /* 0x000fce0007ffe1ff */
.L_x_8:
[----:B------:R-:W-:Y:S01]  /*0380*/  MOV R26, UR8 ;  /* 0x00000008001a7c02 */ /* 0x000fe20008000f00 */
[----:B------:R-:W0:Y:S01]  /*0390*/  LDC.64 R4, c[0x0][0x390] ;  /* 0x0000e400ff047b82 */ /* 0x000e220000000a00 */
[----:B------:R-:W-:-:S03]  /*03a0*/  MOV R27, UR9 ;  /* 0x00000009001b7c02 */ /* 0x000fc60008000f00 */
[----:B------:R-:W-:-:S05]  /*03b0*/  IMAD.WIDE R26, R19, 0x4, R26 ;  /* 0x00000004131a7825 */ /* 0x000fca00078e021a */
[----:B------:R-:W2:Y:S01]  /*03c0*/  LDG.E R7, desc[UR12][R26.64+-0x10] ;  /* 0xfffff00c1a077981 */ /* 0x000ea2000c1e1900 */
[----:B------:R-:W-:Y:S02]  /*03d0*/  MOV R2, UR6 ;  /* 0x0000000600027c02 */ /* 0x000fe40008000f00 */
[----:B------:R-:W-:Y:S01]  /*03e0*/  MOV R3, UR7 ;  /* 0x0000000700037c02 */ /* 0x000fe20008000f00 */
[----:B------:R-:W3:Y:S02]  /*03f0*/  LDG.E R23, desc[UR12][R26.64+-0xc] ;  /* 0xfffff40c1a177981 */ /* 0x000ee4000c1e1900 */
[----:B------:R-:W-:Y:S02]  /*0400*/  IMAD.WIDE R2, R19, 0x4, R2 ;  /* 0x0000000413027825 */ /* 0x000fe400078e0202 */
[----:B------:R-:W4:Y:S04]  /*0410*/  LDG.E R6, desc[UR12][R26.64+-0x4] ;  /* 0xfffffc0c1a067981 */ /* 0x000f28000c1e1900 */
[----:B------:R-:W5:Y:S04]  /*0420*/  LDG.E R25, desc[UR12][R2.64+-0x10] ;  /* 0xfffff00c02197981 */ /* 0x000f68000c1e1900 */
[----:B------:R-:W5:Y:S04]  /*0430*/  LDG.E R29, desc[UR12][R26.64] ;  /* 0x0000000c1a1d7981 */ /* 0x000f68000c1e1900 */
[----:B------:R-:W5:Y:S04]  /*0440*/  LDG.E R13, desc[UR12][R26.64+0x4] ;  /* 0x0000040c1a0d7981 */ /* 0x000f68000c1e1900 */
[----:B------:R-:W5:Y:S04]  /*0450*/  LDG.E R11, desc[UR12][R26.64+0x8] ;  /* 0x0000080c1a0b7981 */ /* 0x000f68000c1e1900 */
[----:B------:R-:W5:Y:S01]  /*0460*/  LDG.E R21, desc[UR12][R26.64+0xc] ;  /* 0x00000c0c1a157981 */ /* 0x000f62000c1e1900 */
[----:B--2---:R-:W-:-:S04]  /*0470*/  IMAD R7, R7, UR14, R14 ;  /* 0x0000000e07077c24 */ /* 0x004fc8000f8e020e */
[----:B0-----:R-:W-:Y:S02]  /*0480*/  IMAD.WIDE R8, R7, 0x4, R4 ;  /* 0x0000000407087825 */ /* 0x001fe400078e0204 */
[----:B------:R0:W2:Y:S04]  /*0490*/  LDG.E R7, desc[UR12][R26.64+-0x8] ;  /* 0xfffff80c1a077981 */ /* 0x0000a8000c1e1900 */
[----:B------:R-:W2:Y:S01]  /*04a0*/  LDG.E R8, desc[UR12][R8.64] ;  /* 0x0000000c08087981 */ /* 0x000ea2000c1e1900 */
[----:B---3--:R-:W-:-:S04]  /*04b0*/  IMAD R23, R23, UR14, R14 ;  /* 0x0000000e17177c24 */ /* 0x008fc8000f8e020e */
[----:B------:R-:W-:Y:S01]  /*04c0*/  IMAD.WIDE R22, R23, 0x4, R4 ;  /* 0x0000000417167825 */ /* 0x000fe200078e0204 */
[----:B------:R-:W3:Y:S03]  /*04d0*/  LDG.E R27, desc[UR12][R2.64+-0x8] ;  /* 0xfffff80c021b7981 */ /* 0x000ee6000c1e1900 */
[--C-:B----4-:R-:W-:Y:S02]  /*04e0*/  IMAD R10, R6, UR14, R14.reuse ;  /* 0x0000000e060a7c24 */ /* 0x110fe4000f8e020e */
[----:B------:R-:W4:Y:S01]  /*04f0*/  LDG.E R23, desc[UR12][R22.64] ;  /* 0x0000000c16177981 */ /* 0x000f22000c1e1900 */
[--C-:B-----5:R-:W-:Y:S02]  /*0500*/  IMAD R29, R29, UR14, R14.reuse ;  /* 0x0000000e1d1d7c24 */ /* 0x120fe4000f8e020e */
[--C-:B0-----:R-:W-:Y:S02]  /*0510*/  IMAD R26, R11, UR14, R14.reuse ;  /* 0x0000000e0b1a7c24 */ /* 0x101fe4000f8e020e */
[--C-:B------:R-:W-:Y:S01]  /*0520*/  IMAD R21, R21, UR14, R14.reuse ;  /* 0x0000000e15157c24 */ /* 0x100fe2000f8e020e */
[----:B------:R-:W5:Y:S01]  /*0530*/  LDG.E R22, desc[UR12][R2.64] ;  /* 0x0000000c02167981 */ /* 0x000f62000c1e1900 */
[----:B--2---:R-:W-:-:S04]  /*0540*/  IMAD R7, R7, UR14, R14 ;  /* 0x0000000e07077c24 */ /* 0x004fc8000f8e020e */
[----:B------:R-:W-:-:S04]  /*0550*/  IMAD.WIDE R6, R7, 0x4, R4 ;  /* 0x0000000407067825 */ /* 0x000fc800078e0204 */
[----:B------:R-:W-:Y:S02]  /*0560*/  FFMA R20, R25, R8, R20 ;  /* 0x0000000819147223 */ /* 0x000fe40000000014 */
[----:B------:R-:W4:Y:S01]  /*0570*/  LDG.E R25, desc[UR12][R2.64+-0xc] ;  /* 0xfffff40c02197981 */ /* 0x000f22000c1e1900 */
[----:B------:R-:W-:-:S03]  /*0580*/  IMAD.WIDE R8, R10, 0x4, R4 ;  /* 0x000000040a087825 */ /* 0x000fc600078e0204 */
[----:B------:R0:W3:Y:S01]  /*0590*/  LDG.E R24, desc[UR12][R6.64] ;  /* 0x0000000c06187981 */ /* 0x0000e2000c1e1900 */
[----:B------:R-:W-:Y:S02]  /*05a0*/  IMAD R10, R13, UR14, R14 ;  /* 0x0000000e0d0a7c24 */ /* 0x000fe4000f8e020e */
[--C-:B------:R-:W-:Y:S01]  /*05b0*/  IMAD.WIDE R12, R29, 0x4, R4.reuse ;  /* 0x000000041d0c7825 */ /* 0x100fe200078e0204 */
[----:B------:R-:W2:Y:S04]  /*05c0*/  LDG.E R8, desc[UR12][R8.64] ;  /* 0x0000000c08087981 */ /* 0x000ea8000c1e1900 */
[----:B------:R-:W2:Y:S01]  /*05d0*/  LDG.E R29, desc[UR12][R2.64+-0x4] ;  /* 0xfffffc0c021d7981 */ /* 0x000ea2000c1e1900 */
[----:B------:R-:W-:-:S03]  /*05e0*/  IMAD.WIDE R10, R10, 0x4, R4 ;  /* 0x000000040a0a7825 */ /* 0x000fc600078e0204 */
[----:B------:R-:W5:Y:S01]  /*05f0*/  LDG.E R13, desc[UR12][R12.64] ;  /* 0x0000000c0c0d7981 */ /* 0x000f62000c1e1900 */
[----:B0-----:R-:W-:-:S03]  /*0600*/  IMAD.WIDE R6, R26, 0x4, R4 ;  /* 0x000000041a067825 */ /* 0x001fc600078e0204 */
[----:B------:R-:W5:Y:S01]  /*0610*/  LDG.E R10, desc[UR12][R10.64] ;  /* 0x0000000c0a0a7981 */ /* 0x000f62000c1e1900 */
[----:B------:R-:W-:-:S03]  /*0620*/  IMAD.WIDE R4, R21, 0x4, R4 ;  /* 0x0000000415047825 */ /* 0x000fc600078e0204 */
[----:B------:R-:W5:Y:S04]  /*0630*/  LDG.E R9, desc[UR12][R2.64+0x4] ;  /* 0x0000040c02097981 */ /* 0x000f68000c1e1900 */
[----:B------:R-:W5:Y:S04]  /*0640*/  LDG.E R6, desc[UR12][R6.64] ;  /* 0x0000000c06067981 */ /* 0x000f68000c1e1900 */
[----:B------:R-:W5:Y:S04]  /*0650*/  LDG.E R21, desc[UR12][R2.64+0x8] ;  /* 0x0000080c02157981 */ /* 0x000f68000c1e1900 */
[----:B------:R-:W5:Y:S04]  /*0660*/  LDG.E R26, desc[UR12][R2.64+0xc] ;  /* 0x00000c0c021a7981 */ /* 0x000f68000c1e1900 */
[----:B------:R-:W5:Y:S01]  /*0670*/  LDG.E R4, desc[UR12][R4.64] ;  /* 0x0000000c04047981 */ /* 0x000f62000c1e1900 */
[----:B------:R-:W-:-:S04]  /*0680*/  IADD3 R17, PT, PT, R17, 0x8, RZ ;  /* 0x0000000811117810 */ /* 0x000fc80007ffe0ff */
[----:B------:R-:W-:Y:S02]  /*0690*/  ISETP.NE.AND P0, PT, R17, RZ, PT ;  /* 0x000000ff1100720c */ /* 0x000fe40003f05270 */
[----:B------:R-:W-:Y:S01]  /*06a0*/  IADD3 R19, PT, PT, R19, 0x8, RZ ;  /* 0x0000000813137810 */ /* 0x000fe20007ffe0ff */
[----:B----4-:R-:W-:-:S04]  /*06b0*/  FFMA R20, R25, R23, R20 ;  /* 0x0000001719147223 */ /* 0x010fc80000000014 */
[----:B---3--:R-:W-:-:S04]  /*06c0*/  FFMA R20, R27, R24, R20 ;  /* 0x000000181b147223 */ /* 0x008fc80000000014 */
[----:B--2---:R-:W-:-:S04]  /*06d0*/  FFMA R29, R29, R8, R20 ;  /* 0x000000081d1d7223 */ /* 0x004fc80000000014 */
[----:B-----5:R-:W-:-:S04]  /*06e0*/  FFMA R22, R22, R13, R29 ;  /* 0x0000000d16167223 */ /* 0x020fc8000000001d */
[----:B------:R-:W-:-:S04]  /*06f0*/  FFMA R10, R9, R10, R22 ;  /* 0x0000000a090a7223 */ /* 0x000fc80000000016 */
[----:B------:R-:W-:-:S04]  /*0700*/  FFMA R21, R21, R6, R10 ;  /* 0x0000000615157223 */ /* 0x000fc8000000000a */
[----:B------:R-:W-:Y:S01]  /*0710*/  FFMA R20, R26, R4, R21 ;  /* 0x000000041a147223 */ /* 0x000fe20000000015 */
[----:B------:R-:W-:Y:S06]  /*0720*/  @P0 BRA `(.L_x_8) ;  /* 0xfffffffc00140947 */ /* 0x000fec000383ffff */
.L_x_7:
[----:B------:R-:W-:-:S09]  /*0730*/  UISETP.NE.AND UP0, UPT, UR5, URZ, UPT ;  /* 0x000000ff0500728c */ /* 0x000fd2000bf05270 */
[----:B------:R-:W-:Y:S05]  /*0740*/  BRA.U !UP0, `(.L_x_9) ;  /* 0x0000000508247547 */ /* 0x000fea000b800000 */
[----:B------:R-:W-:Y:S01]  /*0750*/  UIADD3 UR10, UPT, UPT, UR5, -0x1, URZ ;  /* 0xffffffff050a7890 */ /* 0x000fe2000fffe0ff */
[----:B------:R-:W-:-:S03]  /*0760*/  LOP3.LUT P0, R12, R16, 0x3, RZ, 0xc0, !PT ;  /* 0x00000003100c7812 */ /* 0x000fc6000780c0ff */
[----:B------:R-:W-:-:S09]  /*0770*/  UISETP.GE.U32.AND UP0, UPT, UR10, 0x3, UPT ;  /* 0x000000030a00788c */ /* 0x000fd2000bf06070 */
[----:B------:R-:W-:Y:S05]  /*0780*/  BRA.U !UP0, `(.L_x_10) ;  /* 0x0000000108807547 */ /* 0x000fea000b800000 */
[----:B------:R-:W0:Y:S01]  /*0790*/  LDC.64 R8, c[0x0][0x3a0] ;  /* 0x0000e800ff087b82 */ /* 0x000e220000000a00 */
[----:B------:R-:W-:Y:S01]  /*07a0*/  IADD3 R7, PT, PT, R15, R18, RZ ;  /* 0x000000120f077210 */ /* 0x000fe20007ffe0ff */
[----:B------:R-:W1:Y:S06]  /*07b0*/  LDCU UR10, c[0x0][0x384] ;  /* 0x00007080ff0a77ac */ /* 0x000e6c0008000800 */
[----:B------:R-:W2:Y:S08]  /*07c0*/  LDC.64 R2, c[0x0][0x390] ;  /* 0x0000e400ff027b82 */ /* 0x000eb00000000a00 */
[----:B------:R-:W3:Y:S01]  /*07d0*/  LDC.64 R4, c[0x0][0x398] ;  /* 0x0000e600ff047b82 */ /* 0x000ee20000000a00 */
[----:B0-----:R-:W-:-:S05]  /*07e0*/  IMAD.WIDE R8, R7, 0x4, R8 ;  /* 0x0000000407087825 */ /* 0x001fca00078e0208 */
[----:B------:R-:W1:Y:S04]  /*07f0*/  LDG.E R11, desc[UR12][R8.64] ;  /* 0x0000000c080b7981 */ /* 0x000e68000c1e1900 */
[----:B------:R-:W4:Y:S04]  /*0800*/  LDG.E R17, desc[UR12][R8.64+0x4] ;  /* 0x0000040c08117981 */ /* 0x000f28000c1e1900 */
[----:B------:R-:W5:Y:S04]  /*0810*/  LDG.E R19, desc[UR12][R8.64+0x8] ;  /* 0x0000080c08137981 */ /* 0x000f68000c1e1900 */
[----:B------:R0:W5:Y:S01]  /*0820*/  LDG.E R13, desc[UR12][R8.64+0xc] ;  /* 0x00000c0c080d7981 */ /* 0x000162000c1e1900 */
[----:B---3--:R-:W-:-:S05]  /*0830*/  IMAD.WIDE R4, R7, 0x4, R4 ;  /* 0x0000000407047825 */ /* 0x008fca00078e0204 */
[----:B------:R-:W3:Y:S01]  /*0840*/  LDG.E R21, desc[UR12][R4.64+0xc] ;  /* 0x00000c0c04157981 */ /* 0x000ee2000c1e1900 */
[--C-:B-1----:R-:W-:Y:S02]  /*0850*/  IMAD R11, R11, UR10, R14.reuse ;  /* 0x0000000a0b0b7c24 */ /* 0x102fe4000f8e020e */
[----:B----4-:R-:W-:Y:S02]  /*0860*/  IMAD R17, R17, UR10, R14 ;  /* 0x0000000a11117c24 */ /* 0x010fe4000f8e020e */
[----:B--2---:R-:W-:-:S04]  /*0870*/  IMAD.WIDE R10, R11, 0x4, R2 ;  /* 0x000000040b0a7825 */ /* 0x004fc800078e0202 */
[----:B-----5:R-:W-:Y:S02]  /*0880*/  IMAD R19, R19, UR10, R14 ;  /* 0x0000000a13137c24 */ /* 0x020fe4000f8e020e */
[--C-:B------:R-:W-:Y:S01]  /*0890*/  IMAD.WIDE R6, R17, 0x4, R2.reuse ;  /* 0x0000000411067825 */ /* 0x100fe200078e0202 */
[----:B------:R-:W2:Y:S03]  /*08a0*/  LDG.E R10, desc[UR12][R10.64] ;  /* 0x0000000c0a0a7981 */ /* 0x000ea6000c1e1900 */
[----:B0-----:R-:W-:Y:S01]  /*08b0*/  IMAD.WIDE R8, R19, 0x4, R2 ;  /* 0x0000000413087825 */ /* 0x001fe200078e0202 */
[----:B------:R-:W2:Y:S03]  /*08c0*/  LDG.E R17, desc[UR12][R4.64] ;  /* 0x0000000c04117981 */ /* 0x000ea6000c1e1900 */
[----:B------:R-:W-:Y:S01]  /*08d0*/  IMAD R19, R13, UR10, R14 ;  /* 0x0000000a0d137c24 */ /* 0x000fe2000f8e020e */
[----:B------:R-:W4:Y:S04]  /*08e0*/  LDG.E R6, desc[UR12][R6.64] ;  /* 0x0000000c06067981 */ /* 0x000f28000c1e1900 */
[----:B------:R-:W4:Y:S01]  /*08f0*/  LDG.E R13, desc[UR12][R4.64+0x4] ;  /* 0x0000040c040d7981 */ /* 0x000f22000c1e1900 */
[----:B------:R-:W-:-:S03]  /*0900*/  IMAD.WIDE R2, R19, 0x4, R2 ;  /* 0x0000000413027825 */ /* 0x000fc600078e0202 */
[----:B------:R-:W5:Y:S04]  /*0910*/  LDG.E R8, desc[UR12][R8.64] ;  /* 0x0000000c08087981 */ /* 0x000f68000c1e1900 */
[----:B------:R-:W5:Y:S04]  /*0920*/  LDG.E R19, desc[UR12][R4.64+0x8] ;  /* 0x0000080c04137981 */ /* 0x000f68000c1e1900 */
[----:B------:R-:W3:Y:S01]  /*0930*/  LDG.E R2, desc[UR12][R2.64] ;  /* 0x0000000c02027981 */ /* 0x000ee2000c1e1900 */
[----:B------:R-:W-:Y:S01]  /*0940*/  IADD3 R18, PT, PT, R18, 0x4, RZ ;  /* 0x0000000412127810 */ /* 0x000fe20007ffe0ff */
[----:B--2---:R-:W-:-:S04]  /*0950*/  FFMA R10, R17, R10, R20 ;  /* 0x0000000a110a7223 */ /* 0x004fc80000000014 */
[----:B----4-:R-:W-:-:S04]  /*0960*/  FFMA R10, R13, R6, R10 ;  /* 0x000000060d0a7223 */ /* 0x010fc8000000000a */
[----:B-----5:R-:W-:-:S04]  /*0970*/  FFMA R10, R19, R8, R10 ;  /* 0x00000008130a7223 */ /* 0x020fc8000000000a */
[----:B---3--:R-:W-:-:S07]  /*0980*/  FFMA R20, R21, R2, R10 ;  /* 0x0000000215147223 */ /* 0x008fce000000000a */
.L_x_10:
[----:B------:R-:W-:Y:S05]  /*0990*/  @!P0 BRA `(.L_x_9) ;  /* 0x0000000000908947 */ /* 0x000fea0003800000 */
[----:B------:R-:W-:Y:S01]  /*09a0*/  ISETP.NE.AND P0, PT, R12, 0x1, PT ;  /* 0x000000010c00780c */ /* 0x000fe20003f05270 */
[----:B------:R-:W0:Y:S01]  /*09b0*/  LDC.64 R6, c[0x0][0x390] ;  /* 0x0000e400ff067b82 */ /* 0x000e220000000a00 */
[----:B------:R-:W-:-:S04]  /*09c0*/  LOP3.LUT R16, R16, 0x1, RZ, 0xc0, !PT ;  /* 0x0000000110107812 */ /* 0x000fc800078ec0ff */
[----:B------:R-:W-:-:S03]  /*09d0*/  ISETP.NE.U32.AND P1, PT, R16, 0x1, PT ;  /* 0x000000011000780c */ /* 0x000fc60003f25070 */
[----:B------:R-:W1:Y:S04]  /*09e0*/  LDC.64 R10, c[0x0][0x398] ;  /* 0x0000e600ff0a7b82 */ /* 0x000e680000000a00 */
[C---:B------:R-:W-:Y:S02]  /*09f0*/  @P0 IADD3 R13, PT, PT, R15.reuse, R18, RZ ;  /* 0x000000120f0d0210 */ /* 0x040fe40007ffe0ff */
[----:B------:R-:W-:Y:S02]  /*0a00*/  @P0 IADD3 R18, PT, PT, R18, 0x2, RZ ;  /* 0x0000000212120810 */ /* 0x000fe40007ffe0ff */
[----:B------:R-:W2:Y:S02]  /*0a10*/  @P0 LDC.64 R2, c[0x0][0x3a0] ;  /* 0x0000e800ff020b82 */ /* 0x000ea40000000a00 */
[----:B------:R-:W-:-:S06]  /*0a20*/  @!P1 IADD3 R9, PT, PT, R15, R18, RZ ;  /* 0x000000120f099210 */ /* 0x000fcc0007ffe0ff */
[----:B------:R-:W3:Y:S08]  /*0a30*/  @!P1 LDC.64 R4, c[0x0][0x3a0] ;  /* 0x0000e800ff049b82 */ /* 0x000ef00000000a00 */
[----:B------:R-:W4:Y:S01]  /*0a40*/  @P0 LDC R23, c[0x0][0x384] ;  /* 0x0000e100ff170b82 */ /* 0x000f220000000800 */
[----:B--2---:R-:W-:-:S07]  /*0a50*/  @P0 IMAD.WIDE R16, R13, 0x4, R2 ;  /* 0x000000040d100825 */ /* 0x004fce00078e0202 */
[----:B------:R-:W2:Y:S01]  /*0a60*/  @!P1 LDC R12, c[0x0][0x384] ;  /* 0x0000e100ff0c9b82 */ /* 0x000ea20000000800 */
[----:B------:R-:W4:Y:S01]  /*0a70*/  @P0 LDG.E R21, desc[UR12][R16.64] ;  /* 0x0000000c10150981 */ /* 0x000f22000c1e1900 */
[----:B---3--:R-:W-:-:S03]  /*0a80*/  @!P1 IMAD.WIDE R18, R9, 0x4, R4 ;  /* 0x0000000409129825 */ /* 0x008fc600078e0204 */
[----:B------:R-:W3:Y:S03]  /*0a90*/  @P0 LDG.E R8, desc[UR12][R16.64+0x4] ;  /* 0x0000040c10080981 */ /* 0x000ee6000c1e1900 */
[----:B------:R-:W5:Y:S01]  /*0aa0*/  LDC.64 R4, c[0x0][0x398] ;  /* 0x0000e600ff047b82 */ /* 0x000f620000000a00 */
[----:B------:R-:W2:Y:S01]  /*0ab0*/  @!P1 LDG.E R19, desc[UR12][R18.64] ;  /* 0x0000000c12139981 */ /* 0x000ea2000c1e1900 */
[----:B-1----:R-:W-:-:S06]  /*0ac0*/  @P0 IMAD.WIDE R10, R13, 0x4, R10 ;  /* 0x000000040d0a0825 */ /* 0x002fcc00078e020a */
[----:B------:R-:W1:Y:S01]  /*0ad0*/  LDC.64 R2, c[0x0][0x390] ;  /* 0x0000e400ff027b82 */ /* 0x000e620000000a00 */
[----:B------:R-:W2:Y:S01]  /*0ae0*/  @P0 LDG.E R13, desc[UR12][R10.64] ;  /* 0x0000000c0a0d0981 */ /* 0x000ea2000c1e1900 */
[----:B-----5:R-:W-:-:S06]  /*0af0*/  @!P1 IMAD.WIDE R4, R9, 0x4, R4 ;  /* 0x0000000409049825 */ /* 0x020fcc00078e0204 */
[----:B------:R-:W5:Y:S01]  /*0b00*/  @!P1 LDG.E R5, desc[UR12][R4.64] ;  /* 0x0000000c04059981 */ /* 0x000f62000c1e1900 */
[-CC-:B----4-:R-:W-:Y:S02]  /*0b10*/  @P0 IMAD R21, R21, R23.reuse, R14.reuse ;  /* 0x0000001715150224 */ /* 0x190fe400078e020e */
[----:B---3--:R-:W-:Y:S02]  /*0b20*/  @P0 IMAD R23, R8, R23, R14 ;  /* 0x0000001708170224 */ /* 0x008fe400078e020e */
[--C-:B0-----:R-:W-:Y:S01]  /*0b30*/  @P0 IMAD.WIDE R16, R21, 0x4, R6.reuse ;  /* 0x0000000415100825 */ /* 0x101fe200078e0206 */
[----:B------:R-:W3:Y:S03]  /*0b40*/  @P0 LDG.E R8, desc[UR12][R10.64+0x4] ;  /* 0x0000040c0a080981 */ /* 0x000ee6000c1e1900 */
[----:B------:R-:W-:Y:S02]  /*0b50*/  @P0 IMAD.WIDE R6, R23, 0x4, R6 ;  /* 0x0000000417060825 */ /* 0x000fe400078e0206 */
[----:B------:R-:W4:Y:S02]  /*0b60*/  @P0 LDG.E R16, desc[UR12][R16.64] ;  /* 0x0000000c10100981 */ /* 0x000f24000c1e1900 */
[----:B--2---:R-:W-:-:S02]  /*0b70*/  @!P1 IMAD R19, R19, R12, R14 ;  /* 0x0000000c13139224 */ /* 0x004fc400078e020e */
[----:B------:R-:W3:Y:S02]  /*0b80*/  @P0 LDG.E R6, desc[UR12][R6.64] ;  /* 0x0000000c06060981 */ /* 0x000ee4000c1e1900 */
[----:B-1----:R-:W-:-:S06]  /*0b90*/  @!P1 IMAD.WIDE R2, R19, 0x4, R2 ;  /* 0x0000000413029825 */ /* 0x002fcc00078e0202 */
[----:B------:R-:W5:Y:S01]  /*0ba0*/  @!P1 LDG.E R2, desc[UR12][R2.64] ;  /* 0x0000000c02029981 */ /* 0x000f62000c1e1900 */
[----:B----4-:R-:W-:-:S04]  /*0bb0*/  @P0 FFMA R13, R13, R16, R20 ;  /* 0x000000100d0d0223 */ /* 0x010fc80000000014 */
[----:B---3--:R-:W-:-:S04]  /*0bc0*/  @P0 FFMA R20, R8, R6, R13 ;  /* 0x0000000608140223 */ /* 0x008fc8000000000d */
[----:B-----5:R-:W-:-:S07]  /*0bd0*/  @!P1 FFMA R20, R5, R2, R20 ;  /* 0x0000000205149223 */ /* 0x020fce0000000014 */
.L_x_9:
[----:B------:R-:W0:Y:S08]  /*0be0*/  LDC R7, c[0x0][0x384] ;  /* 0x0000e100ff077b82 */ /* 0x000e300000000800 */
[----:B------:R-:W1:Y:S01]  /*0bf0*/  LDC.64 R2, c[0x0][0x3a8] ;  /* 0x0000ea00ff027b82 */ /* 0x000e620000000a00 */
[----:B0-----:R-:W-:-:S04]  /*0c00*/  IMAD R5, R7, UR4, R14 ;  /* 0x0000000407057c24 */ /* 0x001fc8000f8e020e */
[----:B-1----:R-:W-:-:S05]  /*0c10*/  IMAD.WIDE R2, R5, 0x4, R2 ;  /* 0x0000000405027825 */ /* 0x002fca00078e0202 */
[----:B------:R-:W2:Y:S01]  /*0c20*/  LDG.E R5, desc[UR12][R2.64] ;  /* 0x0000000c02057981 */ /* 0x000ea2000c1e1900 */
[----:B------:R-:W0:Y:S02]  /*0c30*/  LDCU UR10, c[0x0][0x360] ;  /* 0x00006c00ff0a77ac */ /* 0x000e240008000800 */
[----:B0-----:R-:W-:-:S04]  /*0c40*/  IADD3 R14, PT, PT, R14, UR10, RZ ;  /* 0x0000000a0e0e7c10 */ /* 0x001fc8000fffe0ff */
[----:B------:R-:W-:Y:S01]  /*0c50*/  ISETP.GE.AND P0, PT, R14, R7, PT ;  /* 0x000000070e00720c */ /* 0x000fe20003f06270 */
[----:B--2---:R-:W-:-:S05]  /*0c60*/  FADD R5, R5, R20 ;  /* 0x0000001405057221 */ /* 0x004fca0000000000 */
[----:B------:R0:W-:Y:S07]  /*0c70*/  STG.E desc[UR12][R2.64], R5 ;  /* 0x0000000502007986 */ /* 0x0001ee000c10190c */
[----:B------:R-:W-:Y:S05]  /*0c80*/  @!P0 BRA `(.L_x_11) ;  /* 0xfffffff400988947 */ /* 0x000fea000383ffff */
.L_x_6:
[----:B------:R-:W-:Y:S05]  /*0c90*/  BSYNC.RECONVERGENT B0 ;  /* 0x0000000000007941 */ /* 0x000fea0003800200 */
.L_x_5:
[----:B------:R-:W1:Y:S01]  /*0ca0*/  LDCU UR10, c[0x0][0x380] ;  /* 0x00007000ff0a77ac */ /* 0x000e620008000800 */
[----:B------:R-:W-:-:S04]  /*0cb0*/  UIADD3 UR4, UPT, UPT, UR11, UR4, URZ ;  /* 0x000000040b047290 */ /* 0x000fc8000fffe0ff */
[----:B-1----:R-:W-:-:S09]  /*0cc0*/  UISETP.GE.AND UP0, UPT, UR4, UR10, UPT ;  /* 0x0000000a0400728c */ /* 0x002fd2000bf06270 */
[----:B------:R-:W-:Y:S05]  /*0cd0*/  BRA.U !UP0, `(.L_x_12) ;  /* 0xfffffff508647547 */ /* 0x000fea000b83ffff */
[----:B------:R-:W-:Y:S05]  /*0ce0*/  EXIT ;  /* 0x000000000000794d */ /* 0x000fea0003800000 */
.L_x_13:
[----:B------:R-:W-:-:S00]  /*0cf0*/  BRA `(.L_x_13) ;  /* 0xfffffffc00fc7947 */ /* 0x000fc0000383ffff */
[----:B------:R-:W-:-:S00]  /*0d00*/  NOP ;  /* 0x0000000000007918 */ /* 0x000fc00000000000 */
[----:B------:R-:W-:-:S00]  /*0d10*/  NOP ;  /* 0x0000000000007918 */ /* 0x000fc00000000000 */
[----:B------:R-:W-:-:S00]  /*0d20*/  NOP ;  /* 0x0000000000007918 */ /* 0x000fc00000000000 */
[----:B------:R-:W-:-:S00]  /*0d30*/  NOP ;  /* 0x0000000000007918 */ /* 0x000fc00000000000 */
[----:B------:R-:W-:-:S00]  /*0d40*/  NOP ;  /* 0x0000000000007918 */ /* 0x000fc00000000000 */
[----:B------:R-:W-:-:S00]  /*0d50*/  NOP ;  /* 0x0000000000007918 */ /* 0x000fc00000000000 */
[----:B------:R-:W-:-:S00]  /*0d60*/  NOP ;  /* 0x0000000000007918 */ /* 0x000fc00000000000 */
[----:B------:R-:W-:-:S00]  /*0d70*/  NOP ;  /* 0x0000000000007918 */ /* 0x000fc00000000000 */
.L_x_14:


//--------------------- .nv.shared.reserved.0     --------------------------
	.section	.nv.shared.reserved.0,"aw",@nobits
	.weak		__nv_reservedSMEM_offset_0_alias
	.size		__nv_reservedSMEM_offset_0_alias, 0, 64
	.other		__nv_reservedSMEM_offset_0_alias,@"STO_CUDA_RESERVED_SHARED STV_DEFAULT"
__nv_reservedSMEM_offset_0_alias:
	.zero		0
	.zero		64


//--------------------- .nv.constant0._Z18interpolate_kerneliiiPfS_PiS_ --------------------------
	.section	.nv.constant0._Z18interpolate_kerneliiiPfS_PiS_,"a",@progbits
	.sectionflags	@""
	.align	4
.nv.constant0._Z18interpolate_kerneliiiPfS_PiS_:
	.zero		944


//--------------------- SYMBOLS --------------------------

	.type		.nv.reservedSmem.offset0,@object
	.size		.nv.reservedSmem.offset0,0x4
